//
// Generated by NVIDIA NVVM Compiler
//
// Compiler Build ID: CL-36424714
// Cuda compilation tools, release 13.0, V13.0.88
// Based on NVVM 20.0.0
//

.version 9.0
.target sm_100
.address_size 64

	// .globl	_Z11GPUFunctionv
.extern .func  (.param .b32 func_retval0) vprintf
(
	.param .b64 vprintf_param_0,
	.param .b64 vprintf_param_1
)
;
.global .align 1 .b8 $str[20] = {67, 80, 85, 32, 45, 32, 114, 111, 100, 97, 110, 100, 111, 32, 46, 46, 46, 46, 10};

.visible .entry _Z11GPUFunctionv()
{
	.reg .b32 	%r<3>;
	.reg .b64 	%rd<3>;

	mov.u64 	%rd1, $str;
	cvta.global.u64 	%rd2, %rd1;
	{ // callseq 0, 0
	.param .b64 param0;
	st.param.b64 	[param0], %rd2;
	.param .b64 param1;
	st.param.b64 	[param1], 0;
	.param .b32 retval0;
	call.uni (retval0), 
	vprintf, 
	(
	param0, 
	param1
	);
	ld.param.b32 	%r1, [retval0];
	} // callseq 0
	ret;

}


// ===== COMPILED SASS (sm_100) =====

	.target	sm_100

	.elftype	@"ET_EXEC"


//--------------------- .note.nv.tkinfo           --------------------------
	.section	.note.nv.tkinfo,"",@"SHT_NOTE"
	.sectionflags	@"SHF_NOTE_NV_TKINFO"
	.tkinfo
        /*0018*/ 	.word	0x00000002
        /*0030*/ 	.string	""
        /*0030*/ 	.string	"ptxas"
        /*0030*/ 	.string	"Cuda compilation tools, release 13.0, V13.0.88"
        /*0030*/ 	.string	"Build cuda_13.0.r13.0/compiler.36424714_0"
        /*0030*/ 	.string	"-arch sm_100 -m 64 "



//--------------------- .note.nv.cuinfo           --------------------------
	.section	.note.nv.cuinfo,"",@"SHT_NOTE"
	.sectionflags	@"SHF_NOTE_NV_CUINFO"
        /*0018*/ 	.short	0x0002
        /*001a*/ 	.short	0x0064
        /*001c*/ 	.short	0x0082
	.zero		2


//--------------------- .nv.info                  --------------------------
	.section	.nv.info,"",@"SHT_CUDA_INFO"
	.align	4


	//----- nvinfo : EIATTR_REGCOUNT
	.align		4
        /*0000*/ 	.byte	0x04, 0x2f
        /*0002*/ 	.short	(.L_2 - .L_1)
	.align		4
.L_1:
        /*0004*/ 	.word	index@(_Z11GPUFunctionv)
        /*0008*/ 	.word	0x00000018


	//----- nvinfo : EIATTR_FRAME_SIZE
	.align		4
.L_2:
        /*000c*/ 	.byte	0x04, 0x11
        /*000e*/ 	.short	(.L_4 - .L_3)
	.align		4
.L_3:
        /*0010*/ 	.word	index@(_Z11GPUFunctionv)
        /*0014*/ 	.word	0x00000000


	//----- nvinfo : EIATTR_MIN_STACK_SIZE
	.align		4
.L_4:
        /*0018*/ 	.byte	0x04, 0x12
        /*001a*/ 	.short	(.L_6 - .L_5)
	.align		4
.L_5:
        /*001c*/ 	.word	index@(_Z11GPUFunctionv)
        /*0020*/ 	.word	0x00000000
.L_6:


//--------------------- .nv.compat                --------------------------
	.section	.nv.compat,"",@"SHT_CUDA_COMPAT_INFO"
	.align	4
        /*0000*/ 	.byte	0x02, 0x09, 0x00, 0x00, 0x02, 0x02, 0x01, 0x00, 0x02, 0x05, 0x05, 0x00, 0x03, 0x07, 0x01, 0x01
        /*0010*/ 	.byte	0x02, 0x03, 0x00, 0x00, 0x02, 0x06, 0x01, 0x00, 0x04, 0x0b, 0x08, 0x00, 0x09, 0x00, 0x00, 0x00
        /*0020*/ 	.byte	0x00, 0x00, 0x00, 0x00


//--------------------- .nv.info._Z11GPUFunctionv --------------------------
	.section	.nv.info._Z11GPUFunctionv,"",@"SHT_CUDA_INFO"
	.sectionflags	@""
	.align	4


	//----- nvinfo : EIATTR_CUDA_API_VERSION
	.align		4
        /*0000*/ 	.byte	0x04, 0x37
        /*0002*/ 	.short	(.L_8 - .L_7)
.L_7:
        /*0004*/ 	.word	0x00000082


	//----- nvinfo : EIATTR_SPARSE_MMA_MASK
	.align		4
.L_8:
        /*0008*/ 	.byte	0x03, 0x50
        /*000a*/ 	.short	0x0000


	//----- nvinfo : EIATTR_MAXREG_COUNT
	.align		4
        /*000c*/ 	.byte	0x03, 0x1b
        /*000e*/ 	.short	0x00ff


	//----- nvinfo : EIATTR_EXTERNS
	.align		4
        /*0010*/ 	.byte	0x04, 0x0f
        /*0012*/ 	.short	(.L_10 - .L_9)


	//   ....[0]....
	.align		4
.L_9:
        /*0014*/ 	.word	index@(vprintf)


	//----- nvinfo : EIATTR_MERCURY_ISA_VERSION
	.align		4
.L_10:
        /*0018*/ 	.byte	0x03, 0x5f
        /*001a*/ 	.short	0x0101


	//----- nvinfo : EIATTR_VRC_CTA_INIT_COUNT
	.align		4
        /*001c*/ 	.byte	0x02, 0x4a
	.zero		1
	.zero		1


	//----- nvinfo : EIATTR_SYSCALL_OFFSETS
	.align		4
        /*0020*/ 	.byte	0x04, 0x46
        /*0022*/ 	.short	(.L_12 - .L_11)


	//   ....[0]....
.L_11:
        /*0024*/ 	.word	0x00000080


	//----- nvinfo : EIATTR_EXIT_INSTR_OFFSETS
	.align		4
.L_12:
        /*0028*/ 	.byte	0x04, 0x1c
        /*002a*/ 	.short	(.L_14 - .L_13)


	//   ....[0]....
.L_13:
        /*002c*/ 	.word	0x00000090


	//----- nvinfo : EIATTR_SW_WAR
	.align		4
.L_14:
        /*0030*/ 	.byte	0x04, 0x36
        /*0032*/ 	.short	(.L_16 - .L_15)
.L_15:
        /*0034*/ 	.word	0x00000008
.L_16:


//--------------------- .nv.callgraph             --------------------------
	.section	.nv.callgraph,"",@"SHT_CUDA_CALLGRAPH"
	.align	4
	.sectionentsize	8
	.align		4
        /*0000*/ 	.word	0x00000000
	.align		4
        /*0004*/ 	.word	0xffffffff
	.align		4
        /*0008*/ 	.word	index@(_Z11GPUFunctionv)
	.align		4
        /*000c*/ 	.word	index@(vprintf)
	.align		4
        /*0010*/ 	.word	0x00000000
	.align		4
        /*0014*/ 	.word	0xfffffffe
	.align		4
        /*0018*/ 	.word	0x00000000
	.align		4
        /*001c*/ 	.word	0xfffffffd
	.align		4
        /*0020*/ 	.word	0x00000000
	.align		4
        /*0024*/ 	.word	0xfffffffc


//--------------------- .nv.constant4             --------------------------
	.section	.nv.constant4,"a",@progbits
	.align	8
	.align		8
.nv.constant4:
        /*0000*/ 	.dword	vprintf
	.align		8
        /*0008*/ 	.dword	$str


//--------------------- .text._Z11GPUFunctionv    --------------------------
	.section	.text._Z11GPUFunctionv,"ax",@progbits
	.align	128
        .global         _Z11GPUFunctionv
        .type           _Z11GPUFunctionv,@function
        .size           _Z11GPUFunctionv,(.L_x_2 - _Z11GPUFunctionv)
        .other          _Z11GPUFunctionv,@"STO_CUDA_ENTRY STV_DEFAULT"
_Z11GPUFunctionv:
.text._Z11GPUFunctionv:
[----:B------:R-:W0:Y:S01]  /*0000*/  LDC R1, c[0x0][0x37c] ;  /* 0x0000df00ff017b82 */ /* 0x000e220000000800 */
[----:B------:R-:W-:Y:S01]  /*0010*/  MOV R0, 0x0 ;  /* 0x0000000000007802 */ /* 0x000fe20000000f00 */
[----:B------:R-:W1:Y:S01]  /*0020*/  LDCU.64 UR4, c[0x4][0x8] ;  /* 0x01000100ff0477ac */ /* 0x000e620008000a00 */
[----:B------:R-:W-:-:S05]  /*0030*/  CS2R R6, SRZ ;  /* 0x0000000000067805 */ /* 0x000fca000001ff00 */
[----:B------:R2:W3:Y:S01]  /*0040*/  LDC.64 R2, c[0x4][R0] ;  /* 0x0100000000027b82 */ /* 0x0004e20000000a00 */
[----:B-1----:R-:W-:Y:S02]  /*0050*/  IMAD.U32 R4, RZ, RZ, UR4 ;  /* 0x00000004ff047e24 */ /* 0x002fe4000f8e00ff */
[----:B--2---:R-:W-:-:S07]  /*0060*/  IMAD.U32 R5, RZ, RZ, UR5 ;  /* 0x00000005ff057e24 */ /* 0x004fce000f8e00ff */
[----:B------:R-:W-:-:S07]  /*0070*/  LEPC R20, `(.L_x_0) ;  /* 0x000000001014794e */ /* 0x000fce0000000000 */
[----:B0--3--:R-:W-:Y:S05]  /*0080*/  CALL.ABS.NOINC R2 ;  /* 0x0000000002007343 */ /* 0x009fea0003c00000 */
.L_x_0:
[----:B------:R-:W-:Y:S05]  /*0090*/  EXIT ;  /* 0x000000000000794d */ /* 0x000fea0003800000 */
.L_x_1:
[----:B------:R-:W-:-:S00]  /*00a0*/  BRA `(.L_x_1) ;  /* 0xfffffffc00fc7947 */ /* 0x000fc0000383ffff */
[----:B------:R-:W-:-:S00]  /*00b0*/  NOP ;  /* 0x0000000000007918 */ /* 0x000fc00000000000 */
        /* <DEDUP_REMOVED lines=12> */
.L_x_2:


//--------------------- .nv.global.init           --------------------------
	.section	.nv.global.init,"aw",@progbits
.nv.global.init:
	.type		$str,@object
	.size		$str,(.L_0 - $str)
$str:
        /*0000*/ 	.byte	0x43, 0x50, 0x55, 0x20, 0x2d, 0x20, 0x72, 0x6f, 0x64, 0x61, 0x6e, 0x64, 0x6f, 0x20, 0x2e, 0x2e
        /*0010*/ 	.byte	0x2e, 0x2e, 0x0a, 0x00
.L_0:


//--------------------- .nv.shared.reserved.0     --------------------------
	.section	.nv.shared.reserved.0,"aw",@nobits
	.weak		__nv_reservedSMEM_offset_0_alias
	.size		__nv_reservedSMEM_offset_0_alias, 0, 64
	.other		__nv_reservedSMEM_offset_0_alias,@"STO_CUDA_RESERVED_SHARED STV_DEFAULT"
__nv_reservedSMEM_offset_0_alias:
	.zero		0
	.zero		64


//--------------------- .nv.constant0._Z11GPUFunctionv --------------------------
	.section	.nv.constant0._Z11GPUFunctionv,"a",@progbits
	.sectionflags	@""
	.align	4
.nv.constant0._Z11GPUFunctionv:
	.zero		896


//--------------------- SYMBOLS --------------------------

	.type		.nv.reservedSmem.offset0,@object
	.size		.nv.reservedSmem.offset0,0x4
	.type		vprintf,@function
